//
// Generated by NVIDIA NVVM Compiler
//
// Compiler Build ID: CL-36424714
// Cuda compilation tools, release 13.0, V13.0.88
// Based on NVVM 20.0.0
//

.version 9.0
.target sm_100
.address_size 64

	// .globl	_Z13stress_kernelv

.visible .entry _Z13stress_kernelv()
{
	.local .align 4 .b8 	__local_depot0[4];
	.reg .b64 	%SP;
	.reg .b64 	%SPL;
	.reg .b32 	%r<2>;
	.reg .b32 	%f<3>;
	.reg .b64 	%rd<3>;

	mov.u64 	%SPL, __local_depot0;
	add.u64 	%rd1, %SPL, 0;
	mov.b32 	%r1, 1065353216;
	st.local.u32 	[%rd1], %r1;
$L__BB0_1:
	ld.local.f32 	%f1, [%rd1];
	fma.rn.f32 	%f2, %f1, 0f3F800001, 0f33D6BF95;
	st.local.f32 	[%rd1], %f2;
	bra.uni 	$L__BB0_1;

}


// ===== COMPILED SASS (sm_100) =====

	.target	sm_100

	.elftype	@"ET_EXEC"


//--------------------- .note.nv.tkinfo           --------------------------
	.section	.note.nv.tkinfo,"",@"SHT_NOTE"
	.sectionflags	@"SHF_NOTE_NV_TKINFO"
	.tkinfo
        /*0018*/ 	.word	0x00000002
        /*0030*/ 	.string	""
        /*0030*/ 	.string	"ptxas"
        /*0030*/ 	.string	"Cuda compilation tools, release 13.0, V13.0.88"
        /*0030*/ 	.string	"Build cuda_13.0.r13.0/compiler.36424714_0"
        /*0030*/ 	.string	"-arch sm_100 -m 64 "



//--------------------- .note.nv.cuinfo           --------------------------
	.section	.note.nv.cuinfo,"",@"SHT_NOTE"
	.sectionflags	@"SHF_NOTE_NV_CUINFO"
        /*0018*/ 	.short	0x0002
        /*001a*/ 	.short	0x0064
        /*001c*/ 	.short	0x0082
	.zero		2


//--------------------- .nv.info                  --------------------------
	.section	.nv.info,"",@"SHT_CUDA_INFO"
	.align	4


	//----- nvinfo : EIATTR_REGCOUNT
	.align		4
        /*0000*/ 	.byte	0x04, 0x2f
        /*0002*/ 	.short	(.L_1 - .L_0)
	.align		4
.L_0:
        /*0004*/ 	.word	index@(_Z13stress_kernelv)
        /*0008*/ 	.word	0x00000004


	//----- nvinfo : EIATTR_FRAME_SIZE
	.align		4
.L_1:
        /*000c*/ 	.byte	0x04, 0x11
        /*000e*/ 	.short	(.L_3 - .L_2)
	.align		4
.L_2:
        /*0010*/ 	.word	index@(_Z13stress_kernelv)
        /*0014*/ 	.word	0x00000000


	//----- nvinfo : EIATTR_MIN_STACK_SIZE
	.align		4
.L_3:
        /*0018*/ 	.byte	0x04, 0x12
        /*001a*/ 	.short	(.L_5 - .L_4)
	.align		4
.L_4:
        /*001c*/ 	.word	index@(_Z13stress_kernelv)
        /*0020*/ 	.word	0x00000000
.L_5:


//--------------------- .nv.compat                --------------------------
	.section	.nv.compat,"",@"SHT_CUDA_COMPAT_INFO"
	.align	4
        /*0000*/ 	.byte	0x02, 0x09, 0x00, 0x00, 0x02, 0x02, 0x01, 0x00, 0x02, 0x05, 0x05, 0x00, 0x03, 0x07, 0x01, 0x01
        /*0010*/ 	.byte	0x02, 0x03, 0x00, 0x00, 0x02, 0x06, 0x01, 0x00, 0x04, 0x0b, 0x08, 0x00, 0x09, 0x00, 0x00, 0x00
        /*0020*/ 	.byte	0x00, 0x00, 0x00, 0x00


//--------------------- .nv.info._Z13stress_kernelv --------------------------
	.section	.nv.info._Z13stress_kernelv,"",@"SHT_CUDA_INFO"
	.sectionflags	@""
	.align	4


	//----- nvinfo : EIATTR_CUDA_API_VERSION
	.align		4
        /*0000*/ 	.byte	0x04, 0x37
        /*0002*/ 	.short	(.L_7 - .L_6)
.L_6:
        /*0004*/ 	.word	0x00000082


	//----- nvinfo : EIATTR_SPARSE_MMA_MASK
	.align		4
.L_7:
        /*0008*/ 	.byte	0x03, 0x50
        /*000a*/ 	.short	0x0000


	//----- nvinfo : EIATTR_MAXREG_COUNT
	.align		4
        /*000c*/ 	.byte	0x03, 0x1b
        /*000e*/ 	.short	0x00ff


	//----- nvinfo : EIATTR_MERCURY_ISA_VERSION
	.align		4
        /*0010*/ 	.byte	0x03, 0x5f
        /*0012*/ 	.short	0x0101


	//----- nvinfo : EIATTR_VRC_CTA_INIT_COUNT
	.align		4
        /*0014*/ 	.byte	0x02, 0x4a
	.zero		1
	.zero		1


	//----- nvinfo : EIATTR_SW_WAR
	.align		4
        /*0018*/ 	.byte	0x04, 0x36
        /*001a*/ 	.short	(.L_9 - .L_8)
.L_8:
        /*001c*/ 	.word	0x00000008
.L_9:


//--------------------- .nv.callgraph             --------------------------
	.section	.nv.callgraph,"",@"SHT_CUDA_CALLGRAPH"
	.align	4
	.sectionentsize	8
	.align		4
        /*0000*/ 	.word	0x00000000
	.align		4
        /*0004*/ 	.word	0xffffffff
	.align		4
        /*0008*/ 	.word	0x00000000
	.align		4
        /*000c*/ 	.word	0xfffffffe
	.align		4
        /*0010*/ 	.word	0x00000000
	.align		4
        /*0014*/ 	.word	0xfffffffd
	.align		4
        /*0018*/ 	.word	0x00000000
	.align		4
        /*001c*/ 	.word	0xfffffffc


//--------------------- .text._Z13stress_kernelv  --------------------------
	.section	.text._Z13stress_kernelv,"ax",@progbits
	.align	128
        .global         _Z13stress_kernelv
        .type           _Z13stress_kernelv,@function
        .size           _Z13stress_kernelv,(.L_x_2 - _Z13stress_kernelv)
        .other          _Z13stress_kernelv,@"STO_CUDA_ENTRY STV_DEFAULT"
_Z13stress_kernelv:
.text._Z13stress_kernelv:
[----:B------:R-:W-:Y:S01]  /*0000*/  LDC R1, c[0x0][0x37c] ;  /* 0x0000df00ff017b82 */ /* 0x000fe20000000800 */
.L_x_0:
[----:B------:R-:W-:Y:S05]  /*0010*/  BRA `(.L_x_0) ;  /* 0xfffffffc00fc7947 */ /* 0x000fea000383ffff */
.L_x_1:
[----:B------:R-:W-:-:S00]  /*0020*/  BRA `(.L_x_1) ;  /* 0xfffffffc00fc7947 */ /* 0x000fc0000383ffff */
[----:B------:R-:W-:-:S00]  /*0030*/  NOP ;  /* 0x0000000000007918 */ /* 0x000fc00000000000 */
        /* <DEDUP_REMOVED lines=12> */
.L_x_2:


//--------------------- .nv.shared.reserved.0     --------------------------
	.section	.nv.shared.reserved.0,"aw",@nobits
	.weak		__nv_reservedSMEM_offset_0_alias
	.size		__nv_reservedSMEM_offset_0_alias, 0, 64
	.other		__nv_reservedSMEM_offset_0_alias,@"STO_CUDA_RESERVED_SHARED STV_DEFAULT"
__nv_reservedSMEM_offset_0_alias:
	.zero		0
	.zero		64


//--------------------- .nv.constant0._Z13stress_kernelv --------------------------
	.section	.nv.constant0._Z13stress_kernelv,"a",@progbits
	.sectionflags	@""
	.align	4
.nv.constant0._Z13stress_kernelv:
	.zero		896


//--------------------- SYMBOLS --------------------------

	.type		.nv.reservedSmem.offset0,@object
	.size		.nv.reservedSmem.offset0,0x4
